	.headerflags	@"EF_CUDA_TEXMODE_UNIFIED EF_CUDA_64BIT_ADDRESS EF_CUDA_ACCELERATORS EF_CUDA_SM90 EF_CUDA_VIRTUAL_SM(EF_CUDA_SM90)"
	.elftype	@"ET_EXEC"


//--------------------- .nv.info                  --------------------------
	.section	.nv.info,"",@"SHT_CUDA_INFO"
	.align	4


	//----- nvinfo : EIATTR_REGCOUNT
	.align		4
        /*0000*/ 	.byte	0x04, 0x2f
        /*0002*/ 	.short	(.L_1 - .L_0)
	.align		4
.L_0:
        /*0004*/ 	.word	index@(triton_poi_fused_convolution_relu_3)
        /*0008*/ 	.word	0x0000000c


	//----- nvinfo : EIATTR_MIN_STACK_SIZE
	.align		4
.L_1:
        /*000c*/ 	.byte	0x04, 0x12
        /*000e*/ 	.short	(.L_3 - .L_2)
	.align		4
.L_2:
        /*0010*/ 	.word	index@(triton_poi_fused_convolution_relu_3)
        /*0014*/ 	.word	0x00000000


	//----- nvinfo : EIATTR_FRAME_SIZE
	.align		4
.L_3:
        /*0018*/ 	.byte	0x04, 0x11
        /*001a*/ 	.short	(.L_5 - .L_4)
	.align		4
.L_4:
        /*001c*/ 	.word	index@(triton_poi_fused_convolution_relu_3)
        /*0020*/ 	.word	0x00000000


	//----- nvinfo : EIATTR_MIN_STACK_SIZE
	.align		4
.L_5:
        /*0024*/ 	.byte	0x04, 0x12
        /*0026*/ 	.short	(.L_7 - .L_6)
	.align		4
.L_6:
        /*0028*/ 	.word	index@(triton_poi_fused_convolution_relu_3)
        /*002c*/ 	.word	0x00000000
.L_7:


//--------------------- .nv.info.triton_poi_fused_convolution_relu_3 --------------------------
	.section	.nv.info.triton_poi_fused_convolution_relu_3,"",@"SHT_CUDA_INFO"
	.sectionflags	@""
	.align	4


	//----- nvinfo : EIATTR_CUDA_API_VERSION
	.align		4
        /*0000*/ 	.byte	0x04, 0x37
        /*0002*/ 	.short	(.L_9 - .L_8)
.L_8:
        /*0004*/ 	.word	0x0000007c


	//----- nvinfo : EIATTR_KPARAM_INFO
	.align		4
.L_9:
        /*0008*/ 	.byte	0x04, 0x17
        /*000a*/ 	.short	(.L_11 - .L_10)
.L_10:
        /*000c*/ 	.word	0x00000000
        /*0010*/ 	.short	0x0002
        /*0012*/ 	.short	0x0010
        /*0014*/ 	.byte	0x00, 0xf0, 0x11, 0x00


	//----- nvinfo : EIATTR_KPARAM_INFO
	.align		4
.L_11:
        /*0018*/ 	.byte	0x04, 0x17
        /*001a*/ 	.short	(.L_13 - .L_12)
.L_12:
        /*001c*/ 	.word	0x00000000
        /*0020*/ 	.short	0x0001
        /*0022*/ 	.short	0x0008
        /*0024*/ 	.byte	0x00, 0xf4, 0x21, 0x00


	//----- nvinfo : EIATTR_KPARAM_INFO
	.align		4
.L_13:
        /*0028*/ 	.byte	0x04, 0x17
        /*002a*/ 	.short	(.L_15 - .L_14)
.L_14:
        /*002c*/ 	.word	0x00000000
        /*0030*/ 	.short	0x0000
        /*0032*/ 	.short	0x0000
        /*0034*/ 	.byte	0x00, 0xf4, 0x21, 0x00


	//----- nvinfo : EIATTR_SPARSE_MMA_MASK
	.align		4
.L_15:
        /*0038*/ 	.byte	0x03, 0x50
        /*003a*/ 	.short	0x0000


	//----- nvinfo : EIATTR_MAXREG_COUNT
	.align		4
        /*003c*/ 	.byte	0x03, 0x1b
        /*003e*/ 	.short	0x00ff


	//----- nvinfo : EIATTR_EXIT_INSTR_OFFSETS
	.align		4
        /*0040*/ 	.byte	0x04, 0x1c
        /*0042*/ 	.short	(.L_17 - .L_16)


	//   ....[0]....
.L_16:
        /*0044*/ 	.word	0x000001f0


	//   ....[1]....
        /*0048*/ 	.word	0x00000210


	//----- nvinfo : EIATTR_REQNTID
	.align		4
.L_17:
        /*004c*/ 	.byte	0x04, 0x10
        /*004e*/ 	.short	(.L_19 - .L_18)
.L_18:
        /*0050*/ 	.word	0x00000020
        /*0054*/ 	.word	0x00000001
        /*0058*/ 	.word	0x00000001


	//----- nvinfo : EIATTR_CBANK_PARAM_SIZE
	.align		4
.L_19:
        /*005c*/ 	.byte	0x03, 0x19
        /*005e*/ 	.short	0x0014


	//----- nvinfo : EIATTR_PARAM_CBANK
	.align		4
        /*0060*/ 	.byte	0x04, 0x0a
        /*0062*/ 	.short	(.L_21 - .L_20)
	.align		4
.L_20:
        /*0064*/ 	.word	index@(.nv.constant0.triton_poi_fused_convolution_relu_3)
        /*0068*/ 	.short	0x0210
        /*006a*/ 	.short	0x0014


	//----- nvinfo : EIATTR_SW_WAR
	.align		4
.L_21:
        /*006c*/ 	.byte	0x04, 0x36
        /*006e*/ 	.short	(.L_23 - .L_22)
.L_22:
        /*0070*/ 	.word	0x00000008
.L_23:


//--------------------- .nv.callgraph             --------------------------
	.section	.nv.callgraph,"",@"SHT_CUDA_CALLGRAPH"
	.align	4
	.sectionentsize	8
	.align		4
        /*0000*/ 	.word	0x00000000
	.align		4
        /*0004*/ 	.word	0xffffffff
	.align		4
        /*0008*/ 	.word	0x00000000
	.align		4
        /*000c*/ 	.word	0xfffffffe
	.align		4
        /*0010*/ 	.word	0x00000000
	.align		4
        /*0014*/ 	.word	0xfffffffd
	.align		4
        /*0018*/ 	.word	0x00000000
	.align		4
        /*001c*/ 	.word	0xfffffffc


//--------------------- .text.triton_poi_fused_convolution_relu_3 --------------------------
	.section	.text.triton_poi_fused_convolution_relu_3,"ax",@progbits
	.align	128
        .global         triton_poi_fused_convolution_relu_3
        .type           triton_poi_fused_convolution_relu_3,@function
        .size           triton_poi_fused_convolution_relu_3,(.L_x_1 - triton_poi_fused_convolution_relu_3)
        .other          triton_poi_fused_convolution_relu_3,@"STO_CUDA_ENTRY STV_DEFAULT"
triton_poi_fused_convolution_relu_3:
.text.triton_poi_fused_convolution_relu_3:
[----:B------:R-:W0:Y:S02]  /*0000*/  LDC R1, c[0x0][0x28] ;  /* 0x00000a00ff017b82 */ /* 0x000e240000000800 */
[----:B------:R-:W1:Y:S01]  /*0010*/  S2R R0, SR_TID.X ;  /* 0x0000000000007919 */ /* 0x000e620000002100 */
[----:B------:R-:W2:Y:S01]  /*0020*/  LDC.64 R2, c[0x0][0x210] ;  /* 0x00008400ff027b82 */ /* 0x000ea20000000a00 */
[----:B------:R-:W-:Y:S01]  /*0030*/  ULDC.64 UR4, c[0x0][0x208] ;  /* 0x0000820000047ab9 */ /* 0x000fe20000000a00 */
[----:B------:R-:W3:Y:S06]  /*0040*/  S2R R7, SR_CTAID.X ;  /* 0x0000000000077919 */ /* 0x000eec0000002500 */
[----:B------:R-:W4:Y:S01]  /*0050*/  LDC.64 R4, c[0x0][0x218] ;  /* 0x00008600ff047b82 */ /* 0x000f220000000a00 */
[----:B-1----:R-:W-:Y:S01]  /*0060*/  IMAD.SHL.U32 R0, R0, 0x2, RZ ;  /* 0x0000000200007824 */ /* 0x002fe200078e00ff */
[----:B---3--:R-:W-:-:S04]  /*0070*/  SHF.R.S32.HI R6, RZ, 0x19, R7 ;  /* 0x00000019ff067819 */ /* 0x008fc80000011407 */
[----:B------:R-:W-:Y:S02]  /*0080*/  LOP3.LUT R0, R0, 0x3e, RZ, 0xc0, !PT ;  /* 0x0000003e00007812 */ /* 0x000fe400078ec0ff */
[----:B------:R-:W-:-:S03]  /*0090*/  SGXT R6, R6, 0x1 ;  /* 0x000000010606781a */ /* 0x000fc60000000200 */
[----:B------:R-:W-:-:S04]  /*00a0*/  IMAD R7, R7, 0x40, R0 ;  /* 0x0000004007077824 */ /* 0x000fc800078e0200 */
[C---:B--2---:R-:W-:Y:S01]  /*00b0*/  IMAD.WIDE R2, R7.reuse, 0x4, R2 ;  /* 0x0000000407027825 */ /* 0x044fe200078e0202 */
[----:B------:R-:W-:Y:S02]  /*00c0*/  LEA.HI R6, R6, R7, RZ, 0x2 ;  /* 0x0000000706067211 */ /* 0x000fe400078f10ff */
[----:B------:R-:W-:Y:S02]  /*00d0*/  ISETP.GE.AND P2, PT, R7, 0x40, PT ;  /* 0x000000400700780c */ /* 0x000fe40003f46270 */
[----:B------:R-:W-:-:S04]  /*00e0*/  SHF.R.S32.HI R6, RZ, 0x2, R6 ;  /* 0x00000002ff067819 */ /* 0x000fc80000011406 */
[----:B------:R-:W-:-:S04]  /*00f0*/  LEA.HI R0, R6, R6, RZ, 0x2 ;  /* 0x0000000606007211 */ /* 0x000fc800078f10ff */
[----:B------:R-:W-:Y:S01]  /*0100*/  LOP3.LUT R9, R0, 0xfffffffc, RZ, 0xc0, !PT ;  /* 0xfffffffc00097812 */ /* 0x000fe200078ec0ff */
[----:B------:R-:W-:-:S04]  /*0110*/  IMAD.MOV.U32 R0, RZ, RZ, RZ ;  /* 0x000000ffff007224 */ /* 0x000fc800078e00ff */
[----:B------:R-:W-:Y:S01]  /*0120*/  IMAD.IADD R9, R6, 0x1, -R9 ;  /* 0x0000000106097824 */ /* 0x000fe200078e0a09 */
[----:B------:R-:W-:-:S03]  /*0130*/  CS2R R6, SRZ ;  /* 0x0000000000067805 */ /* 0x000fc6000001ff00 */
[----:B----4-:R-:W-:-:S03]  /*0140*/  IMAD.WIDE R4, R9, 0x4, R4 ;  /* 0x0000000409047825 */ /* 0x010fc600078e0204 */
[----:B------:R-:W2:Y:S01]  /*0150*/  @!P2 LDG.E.64 R6, desc[UR4][R2.64] ;  /* 0x000000040206a981 */ /* 0x000ea2000c1e1b00 */
[----:B------:R-:W-:-:S03]  /*0160*/  IMAD.MOV.U32 R9, RZ, RZ, RZ ;  /* 0x000000ffff097224 */ /* 0x000fc600078e00ff */
[----:B------:R-:W2:Y:S04]  /*0170*/  @!P2 LDG.E.EL R0, desc[UR4][R4.64] ;  /* 0x000000040400a981 */ /* 0x000ea8000c2e1900 */
[----:B------:R-:W3:Y:S01]  /*0180*/  @!P2 LDG.E.EL R9, desc[UR4][R4.64] ;  /* 0x000000040409a981 */ /* 0x000ee2000c2e1900 */
[----:B--2---:R-:W-:Y:S01]  /*0190*/  FADD R8, R0, R7 ;  /* 0x0000000700087221 */ /* 0x004fe20000000000 */
[----:B------:R-:W-:Y:S02]  /*01a0*/  FSETP.GEU.AND P1, PT, R7, -R0, PT ;  /* 0x800000000700720b */ /* 0x000fe40003f2e000 */
[----:B---3--:R-:W-:Y:S01]  /*01b0*/  FSETP.GEU.AND P0, PT, R6, -R9, PT ;  /* 0x800000090600720b */ /* 0x008fe20003f0e000 */
[----:B------:R-:W-:Y:S01]  /*01c0*/  FADD R6, R9, R6 ;  /* 0x0000000609067221 */ /* 0x000fe20000000000 */
[----:B------:R-:W-:-:S04]  /*01d0*/  FSEL R7, R8, RZ, P1 ;  /* 0x000000ff08077208 */ /* 0x000fc80000800000 */
[----:B------:R-:W-:Y:S01]  /*01e0*/  FSEL R6, R6, RZ, P0 ;  /* 0x000000ff06067208 */ /* 0x000fe20000000000 */
[----:B------:R-:W-:Y:S06]  /*01f0*/  @P2 EXIT ;  /* 0x000000000000294d */ /* 0x000fec0003800000 */
[----:B------:R-:W-:Y:S01]  /*0200*/  STG.E.64 desc[UR4][R2.64], R6 ;  /* 0x0000000602007986 */ /* 0x000fe2000c101b04 */
[----:B------:R-:W-:Y:S05]  /*0210*/  EXIT ;  /* 0x000000000000794d */ /* 0x000fea0003800000 */
.L_x_0:
[----:B------:R-:W-:-:S00]  /*0220*/  BRA `(.L_x_0) ;  /* 0xfffffffc00fc7947 */ /* 0x000fc0000383ffff */
[----:B------:R-:W-:-:S00]  /*0230*/  NOP ;  /* 0x0000000000007918 */ /* 0x000fc00000000000 */
        /* <DEDUP_REMOVED lines=12> */
.L_x_1:


//--------------------- .nv.constant0.triton_poi_fused_convolution_relu_3 --------------------------
	.section	.nv.constant0.triton_poi_fused_convolution_relu_3,"a",@progbits
	.sectionflags	@""
	.align	4
.nv.constant0.triton_poi_fused_convolution_relu_3:
	.zero		548
